//
// Generated by NVIDIA NVVM Compiler
//
// Compiler Build ID: CL-36424714
// Cuda compilation tools, release 13.0, V13.0.88
// Based on NVVM 20.0.0
//

.version 9.0
.target sm_100
.address_size 64

	// .globl	_Z9gpu_printv
.extern .func  (.param .b32 func_retval0) vprintf
(
	.param .b64 vprintf_param_0,
	.param .b64 vprintf_param_1
)
;
.global .align 1 .b8 $str[29] = {66, 108, 111, 99, 107, 32, 73, 68, 58, 32, 37, 100, 44, 32, 84, 104, 114, 101, 97, 100, 32, 73, 68, 58, 32, 37, 100, 10};
.global .align 1 .b8 $str$1[15] = {71, 108, 111, 98, 97, 108, 32, 73, 68, 58, 32, 37, 100, 10};

.visible .entry _Z9gpu_printv()
{
	.local .align 8 .b8 	__local_depot0[8];
	.reg .b64 	%SP;
	.reg .b64 	%SPL;
	.reg .b32 	%r<9>;
	.reg .b64 	%rd<7>;

	mov.u64 	%SPL, __local_depot0;
	cvta.local.u64 	%SP, %SPL;
	add.u64 	%rd1, %SP, 0;
	add.u64 	%rd2, %SPL, 0;
	mov.u32 	%r1, %ctaid.x;
	mov.u32 	%r2, %tid.x;
	st.local.v2.u32 	[%rd2], {%r1, %r2};
	mov.u64 	%rd3, $str;
	cvta.global.u64 	%rd4, %rd3;
	{ // callseq 0, 0
	.param .b64 param0;
	st.param.b64 	[param0], %rd4;
	.param .b64 param1;
	st.param.b64 	[param1], %rd1;
	.param .b32 retval0;
	call.uni (retval0), 
	vprintf, 
	(
	param0, 
	param1
	);
	ld.param.b32 	%r3, [retval0];
	} // callseq 0
	mov.u32 	%r5, %ntid.x;
	mad.lo.s32 	%r6, %r1, %r5, %r2;
	st.local.u32 	[%rd2], %r6;
	mov.u64 	%rd5, $str$1;
	cvta.global.u64 	%rd6, %rd5;
	{ // callseq 1, 0
	.param .b64 param0;
	st.param.b64 	[param0], %rd6;
	.param .b64 param1;
	st.param.b64 	[param1], %rd1;
	.param .b32 retval0;
	call.uni (retval0), 
	vprintf, 
	(
	param0, 
	param1
	);
	ld.param.b32 	%r7, [retval0];
	} // callseq 1
	ret;

}


// ===== COMPILED SASS (sm_100) =====

	.target	sm_100

	.elftype	@"ET_EXEC"


//--------------------- .note.nv.tkinfo           --------------------------
	.section	.note.nv.tkinfo,"",@"SHT_NOTE"
	.sectionflags	@"SHF_NOTE_NV_TKINFO"
	.tkinfo
        /*0018*/ 	.word	0x00000002
        /*0030*/ 	.string	""
        /*0030*/ 	.string	"ptxas"
        /*0030*/ 	.string	"Cuda compilation tools, release 13.0, V13.0.88"
        /*0030*/ 	.string	"Build cuda_13.0.r13.0/compiler.36424714_0"
        /*0030*/ 	.string	"-arch sm_100 -m 64 "



//--------------------- .note.nv.cuinfo           --------------------------
	.section	.note.nv.cuinfo,"",@"SHT_NOTE"
	.sectionflags	@"SHF_NOTE_NV_CUINFO"
        /*0018*/ 	.short	0x0002
        /*001a*/ 	.short	0x0064
        /*001c*/ 	.short	0x0082
	.zero		2


//--------------------- .nv.info                  --------------------------
	.section	.nv.info,"",@"SHT_CUDA_INFO"
	.align	4


	//----- nvinfo : EIATTR_REGCOUNT
	.align		4
        /*0000*/ 	.byte	0x04, 0x2f
        /*0002*/ 	.short	(.L_3 - .L_2)
	.align		4
.L_2:
        /*0004*/ 	.word	index@(_Z9gpu_printv)
        /*0008*/ 	.word	0x00000018


	//----- nvinfo : EIATTR_FRAME_SIZE
	.align		4
.L_3:
        /*000c*/ 	.byte	0x04, 0x11
        /*000e*/ 	.short	(.L_5 - .L_4)
	.align		4
.L_4:
        /*0010*/ 	.word	index@(_Z9gpu_printv)
        /*0014*/ 	.word	0x00000008


	//----- nvinfo : EIATTR_MIN_STACK_SIZE
	.align		4
.L_5:
        /*0018*/ 	.byte	0x04, 0x12
        /*001a*/ 	.short	(.L_7 - .L_6)
	.align		4
.L_6:
        /*001c*/ 	.word	index@(_Z9gpu_printv)
        /*0020*/ 	.word	0x00000008
.L_7:


//--------------------- .nv.compat                --------------------------
	.section	.nv.compat,"",@"SHT_CUDA_COMPAT_INFO"
	.align	4
        /*0000*/ 	.byte	0x02, 0x09, 0x00, 0x00, 0x02, 0x02, 0x01, 0x00, 0x02, 0x05, 0x05, 0x00, 0x03, 0x07, 0x01, 0x01
        /*0010*/ 	.byte	0x02, 0x03, 0x00, 0x00, 0x02, 0x06, 0x01, 0x00, 0x04, 0x0b, 0x08, 0x00, 0x09, 0x00, 0x00, 0x00
        /*0020*/ 	.byte	0x00, 0x00, 0x00, 0x00


//--------------------- .nv.info._Z9gpu_printv    --------------------------
	.section	.nv.info._Z9gpu_printv,"",@"SHT_CUDA_INFO"
	.sectionflags	@""
	.align	4


	//----- nvinfo : EIATTR_CUDA_API_VERSION
	.align		4
        /*0000*/ 	.byte	0x04, 0x37
        /*0002*/ 	.short	(.L_9 - .L_8)
.L_8:
        /*0004*/ 	.word	0x00000082


	//----- nvinfo : EIATTR_SPARSE_MMA_MASK
	.align		4
.L_9:
        /*0008*/ 	.byte	0x03, 0x50
        /*000a*/ 	.short	0x0000


	//----- nvinfo : EIATTR_MAXREG_COUNT
	.align		4
        /*000c*/ 	.byte	0x03, 0x1b
        /*000e*/ 	.short	0x00ff


	//----- nvinfo : EIATTR_EXTERNS
	.align		4
        /*0010*/ 	.byte	0x04, 0x0f
        /*0012*/ 	.short	(.L_11 - .L_10)


	//   ....[0]....
	.align		4
.L_10:
        /*0014*/ 	.word	index@(vprintf)


	//----- nvinfo : EIATTR_MERCURY_ISA_VERSION
	.align		4
.L_11:
        /*0018*/ 	.byte	0x03, 0x5f
        /*001a*/ 	.short	0x0101


	//----- nvinfo : EIATTR_VRC_CTA_INIT_COUNT
	.align		4
        /*001c*/ 	.byte	0x02, 0x4a
	.zero		1
	.zero		1


	//----- nvinfo : EIATTR_SYSCALL_OFFSETS
	.align		4
        /*0020*/ 	.byte	0x04, 0x46
        /*0022*/ 	.short	(.L_13 - .L_12)


	//   ....[0]....
.L_12:
        /*0024*/ 	.word	0x00000110


	//   ....[1]....
        /*0028*/ 	.word	0x000001c0


	//----- nvinfo : EIATTR_EXIT_INSTR_OFFSETS
	.align		4
.L_13:
        /*002c*/ 	.byte	0x04, 0x1c
        /*002e*/ 	.short	(.L_15 - .L_14)


	//   ....[0]....
.L_14:
        /*0030*/ 	.word	0x000001d0


	//----- nvinfo : EIATTR_SW_WAR
	.align		4
.L_15:
        /*0034*/ 	.byte	0x04, 0x36
        /*0036*/ 	.short	(.L_17 - .L_16)
.L_16:
        /*0038*/ 	.word	0x00000008
.L_17:


//--------------------- .nv.callgraph             --------------------------
	.section	.nv.callgraph,"",@"SHT_CUDA_CALLGRAPH"
	.align	4
	.sectionentsize	8
	.align		4
        /*0000*/ 	.word	0x00000000
	.align		4
        /*0004*/ 	.word	0xffffffff
	.align		4
        /*0008*/ 	.word	index@(_Z9gpu_printv)
	.align		4
        /*000c*/ 	.word	index@(vprintf)
	.align		4
        /*0010*/ 	.word	0x00000000
	.align		4
        /*0014*/ 	.word	0xfffffffe
	.align		4
        /*0018*/ 	.word	0x00000000
	.align		4
        /*001c*/ 	.word	0xfffffffd
	.align		4
        /*0020*/ 	.word	0x00000000
	.align		4
        /*0024*/ 	.word	0xfffffffc


//--------------------- .nv.constant4             --------------------------
	.section	.nv.constant4,"a",@progbits
	.align	8
	.align		8
.nv.constant4:
        /*0000*/ 	.dword	vprintf
	.align		8
        /*0008*/ 	.dword	$str
	.align		8
        /*0010*/ 	.dword	$str$1


//--------------------- .text._Z9gpu_printv       --------------------------
	.section	.text._Z9gpu_printv,"ax",@progbits
	.align	128
        .global         _Z9gpu_printv
        .type           _Z9gpu_printv,@function
        .size           _Z9gpu_printv,(.L_x_3 - _Z9gpu_printv)
        .other          _Z9gpu_printv,@"STO_CUDA_ENTRY STV_DEFAULT"
_Z9gpu_printv:
.text._Z9gpu_printv:
[----:B------:R-:W0:Y:S01]  /*0000*/  LDC R1, c[0x0][0x37c] ;  /* 0x0000df00ff017b82 */ /* 0x000e220000000800 */
[----:B------:R-:W1:Y:S01]  /*0010*/  S2R R16, SR_CTAID.X ;  /* 0x0000000000107919 */ /* 0x000e620000002500 */
[----:B------:R-:W2:Y:S01]  /*0020*/  LDCU UR4, c[0x0][0x2f8] ;  /* 0x00005f00ff0477ac */ /* 0x000ea20008000800 */
[----:B0-----:R-:W-:Y:S01]  /*0030*/  VIADD R1, R1, 0xfffffff8 ;  /* 0xfffffff801017836 */ /* 0x001fe20000000000 */
[----:B------:R-:W-:Y:S01]  /*0040*/  MOV R2, 0x0 ;  /* 0x0000000000027802 */ /* 0x000fe20000000f00 */
[----:B------:R-:W1:Y:S01]  /*0050*/  S2R R17, SR_TID.X ;  /* 0x0000000000117919 */ /* 0x000e620000002100 */
[----:B------:R-:W0:Y:S02]  /*0060*/  LDCU UR5, c[0x0][0x2fc] ;  /* 0x00005f80ff0577ac */ /* 0x000e240008000800 */
[----:B------:R3:W4:Y:S01]  /*0070*/  LDC.64 R8, c[0x4][R2] ;  /* 0x0100000002087b82 */ /* 0x0007220000000a00 */
[----:B------:R-:W5:Y:S01]  /*0080*/  LDCU.64 UR6, c[0x4][0x8] ;  /* 0x01000100ff0677ac */ /* 0x000f620008000a00 */
[----:B--2---:R-:W-:-:S04]  /*0090*/  IADD3 R18, P0, PT, R1, UR4, RZ ;  /* 0x0000000401127c10 */ /* 0x004fc8000ff1e0ff */
[----:B------:R-:W-:Y:S01]  /*00a0*/  MOV R6, R18 ;  /* 0x0000001200067202 */ /* 0x000fe20000000f00 */
[----:B0-----:R-:W-:Y:S01]  /*00b0*/  IMAD.X R19, RZ, RZ, UR5, P0 ;  /* 0x00000005ff137e24 */ /* 0x001fe200080e06ff */
[----:B-----5:R-:W-:Y:S01]  /*00c0*/  MOV R4, UR6 ;  /* 0x0000000600047c02 */ /* 0x020fe20008000f00 */
[----:B------:R-:W-:Y:S02]  /*00d0*/  IMAD.U32 R5, RZ, RZ, UR7 ;  /* 0x00000007ff057e24 */ /* 0x000fe4000f8e00ff */
[----:B------:R-:W-:Y:S01]  /*00e0*/  IMAD.MOV.U32 R7, RZ, RZ, R19 ;  /* 0x000000ffff077224 */ /* 0x000fe200078e0013 */
[----:B-1----:R3:W-:Y:S06]  /*00f0*/  STL.64 [R1], R16 ;  /* 0x0000001001007387 */ /* 0x0027ec0000100a00 */
[----:B------:R-:W-:-:S07]  /*0100*/  LEPC R20, `(.L_x_0) ;  /* 0x000000001014794e */ /* 0x000fce0000000000 */
[----:B---34-:R-:W-:Y:S05]  /*0110*/  CALL.ABS.NOINC R8 ;  /* 0x0000000008007343 */ /* 0x018fea0003c00000 */
.L_x_0:
[----:B------:R-:W0:Y:S01]  /*0120*/  LDCU UR4, c[0x0][0x360] ;  /* 0x00006c00ff0477ac */ /* 0x000e220008000800 */
[----:B------:R-:W1:Y:S01]  /*0130*/  LDC.64 R2, c[0x4][R2] ;  /* 0x0100000002027b82 */ /* 0x000e620000000a00 */
[----:B------:R-:W-:Y:S01]  /*0140*/  MOV R6, R18 ;  /* 0x0000001200067202 */ /* 0x000fe20000000f00 */
[----:B------:R-:W-:Y:S02]  /*0150*/  IMAD.MOV.U32 R7, RZ, RZ, R19 ;  /* 0x000000ffff077224 */ /* 0x000fe400078e0013 */
[----:B0-----:R-:W-:Y:S01]  /*0160*/  IMAD R0, R16, UR4, R17 ;  /* 0x0000000410007c24 */ /* 0x001fe2000f8e0211 */
[----:B------:R-:W0:Y:S04]  /*0170*/  LDCU.64 UR4, c[0x4][0x10] ;  /* 0x01000200ff0477ac */ /* 0x000e280008000a00 */
[----:B------:R2:W-:Y:S01]  /*0180*/  STL [R1], R0 ;  /* 0x0000000001007387 */ /* 0x0005e20000100800 */
[----:B0-----:R-:W-:Y:S01]  /*0190*/  MOV R4, UR4 ;  /* 0x0000000400047c02 */ /* 0x001fe20008000f00 */
[----:B--2---:R-:W-:-:S07]  /*01a0*/  IMAD.U32 R5, RZ, RZ, UR5 ;  /* 0x00000005ff057e24 */ /* 0x004fce000f8e00ff */
[----:B------:R-:W-:-:S07]  /*01b0*/  LEPC R20, `(.L_x_1) ;  /* 0x000000001014794e */ /* 0x000fce0000000000 */
[----:B-1----:R-:W-:Y:S05]  /*01c0*/  CALL.ABS.NOINC R2 ;  /* 0x0000000002007343 */ /* 0x002fea0003c00000 */
.L_x_1:
[----:B------:R-:W-:Y:S05]  /*01d0*/  EXIT ;  /* 0x000000000000794d */ /* 0x000fea0003800000 */
.L_x_2:
[----:B------:R-:W-:-:S00]  /*01e0*/  BRA `(.L_x_2) ;  /* 0xfffffffc00fc7947 */ /* 0x000fc0000383ffff */
[----:B------:R-:W-:-:S00]  /*01f0*/  NOP ;  /* 0x0000000000007918 */ /* 0x000fc00000000000 */
        /* <DEDUP_REMOVED lines=8> */
.L_x_3:


//--------------------- .nv.global.init           --------------------------
	.section	.nv.global.init,"aw",@progbits
.nv.global.init:
	.type		$str$1,@object
	.size		$str$1,($str - $str$1)
$str$1:
        /*0000*/ 	.byte	0x47, 0x6c, 0x6f, 0x62, 0x61, 0x6c, 0x20, 0x49, 0x44, 0x3a, 0x20, 0x25, 0x64, 0x0a, 0x00
	.type		$str,@object
	.size		$str,(.L_0 - $str)
$str:
        /*000f*/ 	.byte	0x42, 0x6c, 0x6f, 0x63, 0x6b, 0x20, 0x49, 0x44, 0x3a, 0x20, 0x25, 0x64, 0x2c, 0x20, 0x54, 0x68
        /*001f*/ 	.byte	0x72, 0x65, 0x61, 0x64, 0x20, 0x49, 0x44, 0x3a, 0x20, 0x25, 0x64, 0x0a, 0x00
.L_0:


//--------------------- .nv.shared.reserved.0     --------------------------
	.section	.nv.shared.reserved.0,"aw",@nobits
	.weak		__nv_reservedSMEM_offset_0_alias
	.size		__nv_reservedSMEM_offset_0_alias, 0, 64
	.other		__nv_reservedSMEM_offset_0_alias,@"STO_CUDA_RESERVED_SHARED STV_DEFAULT"
__nv_reservedSMEM_offset_0_alias:
	.zero		0
	.zero		64


//--------------------- .nv.constant0._Z9gpu_printv --------------------------
	.section	.nv.constant0._Z9gpu_printv,"a",@progbits
	.sectionflags	@""
	.align	4
.nv.constant0._Z9gpu_printv:
	.zero		896


//--------------------- SYMBOLS --------------------------

	.type		.nv.reservedSmem.offset0,@object
	.size		.nv.reservedSmem.offset0,0x4
	.type		vprintf,@function
